//
// Generated by NVIDIA NVVM Compiler
//
// Compiler Build ID: CL-36424714
// Cuda compilation tools, release 13.0, V13.0.88
// Based on NVVM 20.0.0
//

.version 9.0
.target sm_100
.address_size 64

	// .globl	_Z6kernelPKiPi

.visible .entry _Z6kernelPKiPi(
	.param .u64 .ptr .align 1 _Z6kernelPKiPi_param_0,
	.param .u64 .ptr .align 1 _Z6kernelPKiPi_param_1
)
{
	.reg .pred 	%p<3>;
	.reg .b32 	%r<5>;
	.reg .b64 	%rd<5>;

	ld.param.u64 	%rd1, [_Z6kernelPKiPi_param_0];
	ld.param.u64 	%rd2, [_Z6kernelPKiPi_param_1];
	mov.u32 	%r1, %tid.x;
	setp.ne.s32 	%p1, %r1, 0;
	@%p1 bra 	$L__BB0_2;
	cvta.to.global.u64 	%rd3, %rd1;
	cvta.to.global.u64 	%rd4, %rd2;
	ld.global.u32 	%r2, [%rd3];
	ld.global.u32 	%r3, [%rd3+4];
	setp.eq.s32 	%p2, %r2, %r3;
	selp.u32 	%r4, 1, 0, %p2;
	st.global.u32 	[%rd4], %r4;
$L__BB0_2:
	ret;

}


// ===== COMPILED SASS (sm_100) =====

	.target	sm_100

	.elftype	@"ET_EXEC"


//--------------------- .note.nv.tkinfo           --------------------------
	.section	.note.nv.tkinfo,"",@"SHT_NOTE"
	.sectionflags	@"SHF_NOTE_NV_TKINFO"
	.tkinfo
        /*0018*/ 	.word	0x00000002
        /*0030*/ 	.string	""
        /*0030*/ 	.string	"ptxas"
        /*0030*/ 	.string	"Cuda compilation tools, release 13.0, V13.0.88"
        /*0030*/ 	.string	"Build cuda_13.0.r13.0/compiler.36424714_0"
        /*0030*/ 	.string	"-arch sm_100 -m 64 "



//--------------------- .note.nv.cuinfo           --------------------------
	.section	.note.nv.cuinfo,"",@"SHT_NOTE"
	.sectionflags	@"SHF_NOTE_NV_CUINFO"
        /*0018*/ 	.short	0x0002
        /*001a*/ 	.short	0x0064
        /*001c*/ 	.short	0x0082
	.zero		2


//--------------------- .nv.info                  --------------------------
	.section	.nv.info,"",@"SHT_CUDA_INFO"
	.align	4


	//----- nvinfo : EIATTR_REGCOUNT
	.align		4
        /*0000*/ 	.byte	0x04, 0x2f
        /*0002*/ 	.short	(.L_1 - .L_0)
	.align		4
.L_0:
        /*0004*/ 	.word	index@(_Z6kernelPKiPi)
        /*0008*/ 	.word	0x0000000a


	//----- nvinfo : EIATTR_FRAME_SIZE
	.align		4
.L_1:
        /*000c*/ 	.byte	0x04, 0x11
        /*000e*/ 	.short	(.L_3 - .L_2)
	.align		4
.L_2:
        /*0010*/ 	.word	index@(_Z6kernelPKiPi)
        /*0014*/ 	.word	0x00000000


	//----- nvinfo : EIATTR_MIN_STACK_SIZE
	.align		4
.L_3:
        /*0018*/ 	.byte	0x04, 0x12
        /*001a*/ 	.short	(.L_5 - .L_4)
	.align		4
.L_4:
        /*001c*/ 	.word	index@(_Z6kernelPKiPi)
        /*0020*/ 	.word	0x00000000
.L_5:


//--------------------- .nv.compat                --------------------------
	.section	.nv.compat,"",@"SHT_CUDA_COMPAT_INFO"
	.align	4
        /*0000*/ 	.byte	0x02, 0x09, 0x00, 0x00, 0x02, 0x02, 0x01, 0x00, 0x02, 0x05, 0x05, 0x00, 0x03, 0x07, 0x01, 0x01
        /*0010*/ 	.byte	0x02, 0x03, 0x00, 0x00, 0x02, 0x06, 0x01, 0x00, 0x04, 0x0b, 0x08, 0x00, 0x09, 0x00, 0x00, 0x00
        /*0020*/ 	.byte	0x00, 0x00, 0x00, 0x00


//--------------------- .nv.info._Z6kernelPKiPi   --------------------------
	.section	.nv.info._Z6kernelPKiPi,"",@"SHT_CUDA_INFO"
	.sectionflags	@""
	.align	4


	//----- nvinfo : EIATTR_CUDA_API_VERSION
	.align		4
        /*0000*/ 	.byte	0x04, 0x37
        /*0002*/ 	.short	(.L_7 - .L_6)
.L_6:
        /*0004*/ 	.word	0x00000082


	//----- nvinfo : EIATTR_KPARAM_INFO
	.align		4
.L_7:
        /*0008*/ 	.byte	0x04, 0x17
        /*000a*/ 	.short	(.L_9 - .L_8)
.L_8:
        /*000c*/ 	.word	0x00000000
        /*0010*/ 	.short	0x0001
        /*0012*/ 	.short	0x0008
        /*0014*/ 	.byte	0x00, 0xf5, 0x21, 0x00


	//----- nvinfo : EIATTR_KPARAM_INFO
	.align		4
.L_9:
        /*0018*/ 	.byte	0x04, 0x17
        /*001a*/ 	.short	(.L_11 - .L_10)
.L_10:
        /*001c*/ 	.word	0x00000000
        /*0020*/ 	.short	0x0000
        /*0022*/ 	.short	0x0000
        /*0024*/ 	.byte	0x00, 0xf5, 0x21, 0x00


	//----- nvinfo : EIATTR_SPARSE_MMA_MASK
	.align		4
.L_11:
        /*0028*/ 	.byte	0x03, 0x50
        /*002a*/ 	.short	0x0000


	//----- nvinfo : EIATTR_MAXREG_COUNT
	.align		4
        /*002c*/ 	.byte	0x03, 0x1b
        /*002e*/ 	.short	0x00ff


	//----- nvinfo : EIATTR_MERCURY_ISA_VERSION
	.align		4
        /*0030*/ 	.byte	0x03, 0x5f
        /*0032*/ 	.short	0x0101


	//----- nvinfo : EIATTR_VRC_CTA_INIT_COUNT
	.align		4
        /*0034*/ 	.byte	0x02, 0x4a
	.zero		1
	.zero		1


	//----- nvinfo : EIATTR_EXIT_INSTR_OFFSETS
	.align		4
        /*0038*/ 	.byte	0x04, 0x1c
        /*003a*/ 	.short	(.L_13 - .L_12)


	//   ....[0]....
.L_12:
        /*003c*/ 	.word	0x00000030


	//   ....[1]....
        /*0040*/ 	.word	0x000000c0


	//----- nvinfo : EIATTR_CBANK_PARAM_SIZE
	.align		4
.L_13:
        /*0044*/ 	.byte	0x03, 0x19
        /*0046*/ 	.short	0x0010


	//----- nvinfo : EIATTR_PARAM_CBANK
	.align		4
        /*0048*/ 	.byte	0x04, 0x0a
        /*004a*/ 	.short	(.L_15 - .L_14)
	.align		4
.L_14:
        /*004c*/ 	.word	index@(.nv.constant0._Z6kernelPKiPi)
        /*0050*/ 	.short	0x0380
        /*0052*/ 	.short	0x0010


	//----- nvinfo : EIATTR_SW_WAR
	.align		4
.L_15:
        /*0054*/ 	.byte	0x04, 0x36
        /*0056*/ 	.short	(.L_17 - .L_16)
.L_16:
        /*0058*/ 	.word	0x00000008
.L_17:


//--------------------- .nv.callgraph             --------------------------
	.section	.nv.callgraph,"",@"SHT_CUDA_CALLGRAPH"
	.align	4
	.sectionentsize	8
	.align		4
        /*0000*/ 	.word	0x00000000
	.align		4
        /*0004*/ 	.word	0xffffffff
	.align		4
        /*0008*/ 	.word	0x00000000
	.align		4
        /*000c*/ 	.word	0xfffffffe
	.align		4
        /*0010*/ 	.word	0x00000000
	.align		4
        /*0014*/ 	.word	0xfffffffd
	.align		4
        /*0018*/ 	.word	0x00000000
	.align		4
        /*001c*/ 	.word	0xfffffffc


//--------------------- .text._Z6kernelPKiPi      --------------------------
	.section	.text._Z6kernelPKiPi,"ax",@progbits
	.align	128
        .global         _Z6kernelPKiPi
        .type           _Z6kernelPKiPi,@function
        .size           _Z6kernelPKiPi,(.L_x_1 - _Z6kernelPKiPi)
        .other          _Z6kernelPKiPi,@"STO_CUDA_ENTRY STV_DEFAULT"
_Z6kernelPKiPi:
.text._Z6kernelPKiPi:
[----:B------:R-:W-:Y:S01]  /*0000*/  LDC R1, c[0x0][0x37c] ;  /* 0x0000df00ff017b82 */ /* 0x000fe20000000800 */
[----:B------:R-:W0:Y:S02]  /*0010*/  S2R R0, SR_TID.X ;  /* 0x0000000000007919 */ /* 0x000e240000002100 */
[----:B0-----:R-:W-:-:S13]  /*0020*/  ISETP.NE.AND P0, PT, R0, RZ, PT ;  /* 0x000000ff0000720c */ /* 0x001fda0003f05270 */
[----:B------:R-:W-:Y:S05]  /*0030*/  @P0 EXIT ;  /* 0x000000000000094d */ /* 0x000fea0003800000 */
[----:B------:R-:W0:Y:S01]  /*0040*/  LDC.64 R2, c[0x0][0x380] ;  /* 0x0000e000ff027b82 */ /* 0x000e220000000a00 */
[----:B------:R-:W0:Y:S02]  /*0050*/  LDCU.64 UR4, c[0x0][0x358] ;  /* 0x00006b00ff0477ac */ /* 0x000e240008000a00 */
[----:B0-----:R-:W2:Y:S04]  /*0060*/  LDG.E R0, desc[UR4][R2.64] ;  /* 0x0000000402007981 */ /* 0x001ea8000c1e1900 */
[----:B------:R-:W2:Y:S01]  /*0070*/  LDG.E R7, desc[UR4][R2.64+0x4] ;  /* 0x0000040402077981 */ /* 0x000ea2000c1e1900 */
[----:B------:R-:W0:Y:S01]  /*0080*/  LDC.64 R4, c[0x0][0x388] ;  /* 0x0000e200ff047b82 */ /* 0x000e220000000a00 */
[----:B--2---:R-:W-:-:S04]  /*0090*/  ISETP.NE.AND P0, PT, R0, R7, PT ;  /* 0x000000070000720c */ /* 0x004fc80003f05270 */
[----:B------:R-:W-:-:S05]  /*00a0*/  SEL R7, RZ, 0x1, P0 ;  /* 0x00000001ff077807 */ /* 0x000fca0000000000 */
[----:B0-----:R-:W-:Y:S01]  /*00b0*/  STG.E desc[UR4][R4.64], R7 ;  /* 0x0000000704007986 */ /* 0x001fe2000c101904 */
[----:B------:R-:W-:Y:S05]  /*00c0*/  EXIT ;  /* 0x000000000000794d */ /* 0x000fea0003800000 */
.L_x_0:
[----:B------:R-:W-:-:S00]  /*00d0*/  BRA `(.L_x_0) ;  /* 0xfffffffc00fc7947 */ /* 0x000fc0000383ffff */
[----:B------:R-:W-:-:S00]  /*00e0*/  NOP ;  /* 0x0000000000007918 */ /* 0x000fc00000000000 */
        /* <DEDUP_REMOVED lines=9> */
.L_x_1:


//--------------------- .nv.shared.reserved.0     --------------------------
	.section	.nv.shared.reserved.0,"aw",@nobits
	.weak		__nv_reservedSMEM_offset_0_alias
	.size		__nv_reservedSMEM_offset_0_alias, 0, 64
	.other		__nv_reservedSMEM_offset_0_alias,@"STO_CUDA_RESERVED_SHARED STV_DEFAULT"
__nv_reservedSMEM_offset_0_alias:
	.zero		0
	.zero		64


//--------------------- .nv.constant0._Z6kernelPKiPi --------------------------
	.section	.nv.constant0._Z6kernelPKiPi,"a",@progbits
	.sectionflags	@""
	.align	4
.nv.constant0._Z6kernelPKiPi:
	.zero		912


//--------------------- SYMBOLS --------------------------

	.type		.nv.reservedSmem.offset0,@object
	.size		.nv.reservedSmem.offset0,0x4
